	.headerflags	@"EF_CUDA_TEXMODE_UNIFIED EF_CUDA_64BIT_ADDRESS EF_CUDA_ACCELERATORS EF_CUDA_SM90 EF_CUDA_VIRTUAL_SM(EF_CUDA_SM90)"
	.elftype	@"ET_EXEC"


//--------------------- .nv.info                  --------------------------
	.section	.nv.info,"",@"SHT_CUDA_INFO"
	.align	4


	//----- nvinfo : EIATTR_REGCOUNT
	.align		4
        /*0000*/ 	.byte	0x04, 0x2f
        /*0002*/ 	.short	(.L_1 - .L_0)
	.align		4
.L_0:
        /*0004*/ 	.word	index@(triton_poi_fused_hardtanh_mul_sigmoid_17)
        /*0008*/ 	.word	0x00000012


	//----- nvinfo : EIATTR_MIN_STACK_SIZE
	.align		4
.L_1:
        /*000c*/ 	.byte	0x04, 0x12
        /*000e*/ 	.short	(.L_3 - .L_2)
	.align		4
.L_2:
        /*0010*/ 	.word	index@(triton_poi_fused_hardtanh_mul_sigmoid_17)
        /*0014*/ 	.word	0x00000000


	//----- nvinfo : EIATTR_FRAME_SIZE
	.align		4
.L_3:
        /*0018*/ 	.byte	0x04, 0x11
        /*001a*/ 	.short	(.L_5 - .L_4)
	.align		4
.L_4:
        /*001c*/ 	.word	index@(triton_poi_fused_hardtanh_mul_sigmoid_17)
        /*0020*/ 	.word	0x00000000


	//----- nvinfo : EIATTR_MIN_STACK_SIZE
	.align		4
.L_5:
        /*0024*/ 	.byte	0x04, 0x12
        /*0026*/ 	.short	(.L_7 - .L_6)
	.align		4
.L_6:
        /*0028*/ 	.word	index@(triton_poi_fused_hardtanh_mul_sigmoid_17)
        /*002c*/ 	.word	0x00000000
.L_7:


//--------------------- .nv.info.triton_poi_fused_hardtanh_mul_sigmoid_17 --------------------------
	.section	.nv.info.triton_poi_fused_hardtanh_mul_sigmoid_17,"",@"SHT_CUDA_INFO"
	.sectionflags	@""
	.align	4


	//----- nvinfo : EIATTR_CUDA_API_VERSION
	.align		4
        /*0000*/ 	.byte	0x04, 0x37
        /*0002*/ 	.short	(.L_9 - .L_8)
.L_8:
        /*0004*/ 	.word	0x0000007c


	//----- nvinfo : EIATTR_KPARAM_INFO
	.align		4
.L_9:
        /*0008*/ 	.byte	0x04, 0x17
        /*000a*/ 	.short	(.L_11 - .L_10)
.L_10:
        /*000c*/ 	.word	0x00000000
        /*0010*/ 	.short	0x0002
        /*0012*/ 	.short	0x0010
        /*0014*/ 	.byte	0x00, 0xf0, 0x11, 0x00


	//----- nvinfo : EIATTR_KPARAM_INFO
	.align		4
.L_11:
        /*0018*/ 	.byte	0x04, 0x17
        /*001a*/ 	.short	(.L_13 - .L_12)
.L_12:
        /*001c*/ 	.word	0x00000000
        /*0020*/ 	.short	0x0001
        /*0022*/ 	.short	0x0008
        /*0024*/ 	.byte	0x00, 0xf4, 0x21, 0x00


	//----- nvinfo : EIATTR_KPARAM_INFO
	.align		4
.L_13:
        /*0028*/ 	.byte	0x04, 0x17
        /*002a*/ 	.short	(.L_15 - .L_14)
.L_14:
        /*002c*/ 	.word	0x00000000
        /*0030*/ 	.short	0x0000
        /*0032*/ 	.short	0x0000
        /*0034*/ 	.byte	0x00, 0xf4, 0x21, 0x00


	//----- nvinfo : EIATTR_SPARSE_MMA_MASK
	.align		4
.L_15:
        /*0038*/ 	.byte	0x03, 0x50
        /*003a*/ 	.short	0x0000


	//----- nvinfo : EIATTR_MAXREG_COUNT
	.align		4
        /*003c*/ 	.byte	0x03, 0x1b
        /*003e*/ 	.short	0x00ff


	//----- nvinfo : EIATTR_EXIT_INSTR_OFFSETS
	.align		4
        /*0040*/ 	.byte	0x04, 0x1c
        /*0042*/ 	.short	(.L_17 - .L_16)


	//   ....[0]....
.L_16:
        /*0044*/ 	.word	0x00000620


	//   ....[1]....
        /*0048*/ 	.word	0x00000640


	//----- nvinfo : EIATTR_REQNTID
	.align		4
.L_17:
        /*004c*/ 	.byte	0x04, 0x10
        /*004e*/ 	.short	(.L_19 - .L_18)
.L_18:
        /*0050*/ 	.word	0x00000080
        /*0054*/ 	.word	0x00000001
        /*0058*/ 	.word	0x00000001


	//----- nvinfo : EIATTR_CBANK_PARAM_SIZE
	.align		4
.L_19:
        /*005c*/ 	.byte	0x03, 0x19
        /*005e*/ 	.short	0x0014


	//----- nvinfo : EIATTR_PARAM_CBANK
	.align		4
        /*0060*/ 	.byte	0x04, 0x0a
        /*0062*/ 	.short	(.L_21 - .L_20)
	.align		4
.L_20:
        /*0064*/ 	.word	index@(.nv.constant0.triton_poi_fused_hardtanh_mul_sigmoid_17)
        /*0068*/ 	.short	0x0210
        /*006a*/ 	.short	0x0014


	//----- nvinfo : EIATTR_SW_WAR
	.align		4
.L_21:
        /*006c*/ 	.byte	0x04, 0x36
        /*006e*/ 	.short	(.L_23 - .L_22)
.L_22:
        /*0070*/ 	.word	0x00000008
.L_23:


//--------------------- .nv.callgraph             --------------------------
	.section	.nv.callgraph,"",@"SHT_CUDA_CALLGRAPH"
	.align	4
	.sectionentsize	8
	.align		4
        /*0000*/ 	.word	0x00000000
	.align		4
        /*0004*/ 	.word	0xffffffff
	.align		4
        /*0008*/ 	.word	0x00000000
	.align		4
        /*000c*/ 	.word	0xfffffffe
	.align		4
        /*0010*/ 	.word	0x00000000
	.align		4
        /*0014*/ 	.word	0xfffffffd
	.align		4
        /*0018*/ 	.word	0x00000000
	.align		4
        /*001c*/ 	.word	0xfffffffc


//--------------------- .text.triton_poi_fused_hardtanh_mul_sigmoid_17 --------------------------
	.section	.text.triton_poi_fused_hardtanh_mul_sigmoid_17,"ax",@progbits
	.align	128
        .global         triton_poi_fused_hardtanh_mul_sigmoid_17
        .type           triton_poi_fused_hardtanh_mul_sigmoid_17,@function
        .size           triton_poi_fused_hardtanh_mul_sigmoid_17,(.L_x_1 - triton_poi_fused_hardtanh_mul_sigmoid_17)
        .other          triton_poi_fused_hardtanh_mul_sigmoid_17,@"STO_CUDA_ENTRY STV_DEFAULT"
triton_poi_fused_hardtanh_mul_sigmoid_17:
.text.triton_poi_fused_hardtanh_mul_sigmoid_17:
[----:B------:R-:W0:Y:S02]  /*0000*/  LDC R1, c[0x0][0x28] ;  /* 0x00000a00ff017b82 */ /* 0x000e240000000800 */
[----:B------:R-:W1:Y:S01]  /*0010*/  S2R R0, SR_TID.X ;  /* 0x0000000000007919 */ /* 0x000e620000002100 */
[----:B------:R-:W-:Y:S01]  /*0020*/  HFMA2.MMA R8, -RZ, RZ, 0, 0 ;  /* 0x00000000ff087435 */ /* 0x000fe200000001ff */
[----:B------:R-:W2:Y:S01]  /*0030*/  LDC.64 R12, c[0x0][0x218] ;  /* 0x00008600ff0c7b82 */ /* 0x000ea20000000a00 */
[----:B------:R-:W-:Y:S01]  /*0040*/  CS2R R6, SRZ ;  /* 0x0000000000067805 */ /* 0x000fe2000001ff00 */
[----:B------:R-:W3:Y:S01]  /*0050*/  S2R R9, SR_CTAID.X ;  /* 0x0000000000097919 */ /* 0x000ee20000002500 */
[----:B------:R-:W-:Y:S01]  /*0060*/  ULDC.64 UR4, c[0x0][0x208] ;  /* 0x0000820000047ab9 */ /* 0x000fe20000000a00 */
[----:B-1----:R-:W-:-:S05]  /*0070*/  IMAD.SHL.U32 R0, R0, 0x4, RZ ;  /* 0x0000000400007824 */ /* 0x002fca00078e00ff */
[----:B------:R-:W-:-:S05]  /*0080*/  LOP3.LUT R0, R0, 0x1fc, RZ, 0xc0, !PT ;  /* 0x000001fc00007812 */ /* 0x000fca00078ec0ff */
[----:B---3--:R-:W-:-:S04]  /*0090*/  IMAD R9, R9, 0x200, R0 ;  /* 0x0000020009097824 */ /* 0x008fc800078e0200 */
[C---:B------:R-:W-:Y:S01]  /*00a0*/  IMAD.HI R0, R9.reuse, -0x7047dc11, R8 ;  /* 0x8fb823ef09007827 */ /* 0x040fe200078e0208 */
[----:B------:R-:W-:-:S04]  /*00b0*/  ISETP.GE.AND P0, PT, R9, 0xe400, PT ;  /* 0x0000e4000900780c */ /* 0x000fc80003f06270 */
[----:B------:R-:W-:-:S04]  /*00c0*/  SHF.R.U32.HI R3, RZ, 0x1f, R0 ;  /* 0x0000001fff037819 */ /* 0x000fc80000011600 */
[CC--:B------:R-:W-:Y:S02]  /*00d0*/  LEA.HI.SX32 R5, R0.reuse, R3.reuse, 0x19 ;  /* 0x0000000300057211 */ /* 0x0c0fe400078fcaff */
[----:B------:R-:W-:Y:S02]  /*00e0*/  LEA.HI.SX32 R0, R0, R3, 0x13 ;  /* 0x0000000300007211 */ /* 0x000fe400078f9aff */
[----:B------:R-:W1:Y:S01]  /*00f0*/  LDC.64 R2, c[0x0][0x210] ;  /* 0x00008400ff027b82 */ /* 0x000e620000000a00 */
[----:B------:R-:W-:-:S04]  /*0100*/  IMAD R5, R5, -0xe4, R9 ;  /* 0xffffff1c05057824 */ /* 0x000fc800078e0209 */
[----:B------:R-:W-:-:S04]  /*0110*/  IMAD R5, R0, 0xe4, R5 ;  /* 0x000000e400057824 */ /* 0x000fc800078e0205 */
[----:B--2---:R-:W-:Y:S01]  /*0120*/  IMAD.WIDE R12, R5, 0x4, R12 ;  /* 0x00000004050c7825 */ /* 0x004fe200078e020c */
[----:B------:R-:W-:-:S06]  /*0130*/  CS2R R4, SRZ ;  /* 0x0000000000047805 */ /* 0x000fcc000001ff00 */
[----:B------:R-:W2:Y:S01]  /*0140*/  @!P0 LDG.E.EL.128 R4, desc[UR4][R12.64] ;  /* 0x000000040c048981 */ /* 0x000ea2000c2e1d00 */
[----:B------:R-:W-:Y:S01]  /*0150*/  CS2R R10, SRZ ;  /* 0x00000000000a7805 */ /* 0x000fe2000001ff00 */
[----:B-1----:R-:W-:-:S04]  /*0160*/  IMAD.WIDE R2, R9, 0x4, R2 ;  /* 0x0000000409027825 */ /* 0x002fc800078e0202 */
[----:B------:R-:W-:-:S06]  /*0170*/  IMAD.MOV.U32 R9, RZ, RZ, RZ ;  /* 0x000000ffff097224 */ /* 0x000fcc00078e00ff */
[----:B------:R-:W3:Y:S01]  /*0180*/  @!P0 LDG.E.128 R8, desc[UR4][R2.64] ;  /* 0x0000000402088981 */ /* 0x000ee2000c1e1d00 */
[----:B------:R-:W-:Y:S01]  /*0190*/  MOV R15, 0x3e800000 ;  /* 0x3e800000000f7802 */ /* 0x000fe20000000f00 */
[----:B--2---:R-:W-:Y:S01]  /*01a0*/  FADD R7, RZ, -R7 ;  /* 0x80000007ff077221 */ /* 0x004fe20000000000 */
[----:B------:R-:W-:Y:S01]  /*01b0*/  FADD R5, RZ, -R5 ;  /* 0x80000005ff057221 */ /* 0x000fe20000000000 */
[----:B------:R-:W-:Y:S01]  /*01c0*/  FADD R6, RZ, -R6 ;  /* 0x80000006ff067221 */ /* 0x000fe20000000000 */
[----:B------:R-:W-:Y:S01]  /*01d0*/  FADD R4, RZ, -R4 ;  /* 0x80000004ff047221 */ /* 0x000fe20000000000 */
[----:B------:R-:W-:Y:S01]  /*01e0*/  FMUL R13, R7, 1.4426950216293334961 ;  /* 0x3fb8aa3b070d7820 */ /* 0x000fe20000400000 */
[----:B------:R-:W-:Y:S01]  /*01f0*/  FMUL R5, R5, 1.4426950216293334961 ;  /* 0x3fb8aa3b05057820 */ /* 0x000fe20000400000 */
[----:B------:R-:W-:Y:S01]  /*0200*/  FMUL R12, R6, 1.4426950216293334961 ;  /* 0x3fb8aa3b060c7820 */ /* 0x000fe20000400000 */
[----:B------:R-:W-:Y:S02]  /*0210*/  FMUL R4, R4, 1.4426950216293334961 ;  /* 0x3fb8aa3b04047820 */ /* 0x000fe40000400000 */
[----:B------:R-:W-:-:S02]  /*0220*/  FSETP.GEU.AND P4, PT, R13, -126, PT ;  /* 0xc2fc00000d00780b */ /* 0x000fc40003f8e000 */
[----:B------:R-:W-:Y:S02]  /*0230*/  FSETP.GEU.AND P2, PT, R5, -126, PT ;  /* 0xc2fc00000500780b */ /* 0x000fe40003f4e000 */
[----:B------:R-:W-:Y:S02]  /*0240*/  FSETP.GEU.AND P3, PT, R12, -126, PT ;  /* 0xc2fc00000c00780b */ /* 0x000fe40003f6e000 */
[----:B------:R-:W-:-:S07]  /*0250*/  FSETP.GEU.AND P1, PT, R4, -126, PT ;  /* 0xc2fc00000400780b */ /* 0x000fce0003f2e000 */
[----:B------:R-:W-:Y:S02]  /*0260*/  @!P4 FMUL R13, R13, 0.5 ;  /* 0x3f0000000d0dc820 */ /* 0x000fe40000400000 */
[----:B------:R-:W-:Y:S02]  /*0270*/  @!P2 FMUL R5, R5, 0.5 ;  /* 0x3f0000000505a820 */ /* 0x000fe40000400000 */
[----:B------:R-:W1:Y:S01]  /*0280*/  MUFU.EX2 R14, R13 ;  /* 0x0000000d000e7308 */ /* 0x000e620000000800 */
[----:B------:R-:W-:Y:S01]  /*0290*/  @!P3 FMUL R12, R12, 0.5 ;  /* 0x3f0000000c0cb820 */ /* 0x000fe20000400000 */
[----:B------:R-:W-:-:S06]  /*02a0*/  @!P1 FMUL R4, R4, 0.5 ;  /* 0x3f00000004049820 */ /* 0x000fcc0000400000 */
[----:B------:R-:W2:Y:S01]  /*02b0*/  MUFU.EX2 R6, R5 ;  /* 0x0000000500067308 */ /* 0x000ea20000000800 */
[----:B-1----:R-:W-:-:S07]  /*02c0*/  @!P4 FMUL R14, R14, R14 ;  /* 0x0000000e0e0ec220 */ /* 0x002fce0000400000 */
[----:B------:R-:W1:Y:S01]  /*02d0*/  MUFU.EX2 R7, R12 ;  /* 0x0000000c00077308 */ /* 0x000e620000000800 */
[----:B------:R-:W-:Y:S01]  /*02e0*/  FADD R14, R14, 1 ;  /* 0x3f8000000e0e7421 */ /* 0x000fe20000000000 */
[----:B--2---:R-:W-:-:S06]  /*02f0*/  @!P2 FMUL R6, R6, R6 ;  /* 0x000000060606a220 */ /* 0x004fcc0000400000 */
[----:B------:R-:W2:Y:S01]  /*0300*/  MUFU.EX2 R0, R4 ;  /* 0x0000000400007308 */ /* 0x000ea20000000800 */
[----:B------:R-:W-:Y:S01]  /*0310*/  FSETP.GT.AND P4, PT, R14, 8.50705917302346158658e+37, PT ;  /* 0x7e8000000e00780b */ /* 0x000fe20003f84000 */
[----:B------:R-:W-:-:S03]  /*0320*/  FADD R6, R6, 1 ;  /* 0x3f80000006067421 */ /* 0x000fc60000000000 */
[----:B------:R-:W-:Y:S01]  /*0330*/  FSEL R5, R15, 1, P4 ;  /* 0x3f8000000f057808 */ /* 0x000fe20002000000 */
[----:B-1----:R-:W-:Y:S01]  /*0340*/  @!P3 FMUL R7, R7, R7 ;  /* 0x000000070707b220 */ /* 0x002fe20000400000 */
[----:B------:R-:W-:-:S03]  /*0350*/  FSETP.GT.AND P2, PT, R6, 8.50705917302346158658e+37, PT ;  /* 0x7e8000000600780b */ /* 0x000fc60003f44000 */
[----:B------:R-:W-:Y:S01]  /*0360*/  FADD R7, R7, 1 ;  /* 0x3f80000007077421 */ /* 0x000fe20000000000 */
[----:B------:R-:W-:-:S03]  /*0370*/  FSEL R13, R15, 1, P2 ;  /* 0x3f8000000f0d7808 */ /* 0x000fc60001000000 */
[----:B------:R-:W-:Y:S01]  /*0380*/  @P4 FMUL R14, R14, 0.25 ;  /* 0x3e8000000e0e4820 */ /* 0x000fe20000400000 */
[----:B--2---:R-:W-:Y:S01]  /*0390*/  @!P1 FMUL R0, R0, R0 ;  /* 0x0000000000009220 */ /* 0x004fe20000400000 */
[----:B------:R-:W-:-:S03]  /*03a0*/  FSETP.GT.AND P3, PT, R7, 8.50705917302346158658e+37, PT ;  /* 0x7e8000000700780b */ /* 0x000fc60003f64000 */
[----:B------:R-:W-:Y:S01]  /*03b0*/  FADD R0, R0, 1 ;  /* 0x3f80000000007421 */ /* 0x000fe20000000000 */
[----:B------:R-:W1:Y:S01]  /*03c0*/  MUFU.RCP R14, R14 ;  /* 0x0000000e000e7308 */ /* 0x000e620000001000 */
[----:B------:R-:W-:Y:S01]  /*03d0*/  @P2 FMUL R6, R6, 0.25 ;  /* 0x3e80000006062820 */ /* 0x000fe20000400000 */
[----:B------:R-:W-:Y:S02]  /*03e0*/  FSEL R4, R15, 1, P3 ;  /* 0x3f8000000f047808 */ /* 0x000fe40001800000 */
[----:B------:R-:W-:-:S04]  /*03f0*/  FSETP.GT.AND P1, PT, R0, 8.50705917302346158658e+37, PT ;  /* 0x7e8000000000780b */ /* 0x000fc80003f24000 */
[----:B------:R-:W2:Y:S01]  /*0400*/  MUFU.RCP R6, R6 ;  /* 0x0000000600067308 */ /* 0x000ea20000001000 */
[----:B------:R-:W-:Y:S01]  /*0410*/  @P3 FMUL R7, R7, 0.25 ;  /* 0x3e80000007073820 */ /* 0x000fe20000400000 */
[----:B-1----:R-:W-:-:S06]  /*0420*/  FMUL R12, R14, R5 ;  /* 0x000000050e0c7220 */ /* 0x002fcc0000400000 */
[----:B------:R-:W1:Y:S01]  /*0430*/  MUFU.RCP R7, R7 ;  /* 0x0000000700077308 */ /* 0x000e620000001000 */
[----:B------:R-:W-:Y:S01]  /*0440*/  @P1 FMUL R0, R0, 0.25 ;  /* 0x3e80000000001820 */ /* 0x000fe20000400000 */
[----:B------:R-:W-:Y:S01]  /*0450*/  FSEL R5, R15, 1, P1 ;  /* 0x3f8000000f057808 */ /* 0x000fe20000800000 */
[----:B---3--:R-:W-:Y:S01]  /*0460*/  FMUL R11, R12, R11 ;  /* 0x0000000b0c0b7220 */ /* 0x008fe20000400000 */
[----:B--2---:R-:W-:-:S04]  /*0470*/  FMUL R6, R6, R13 ;  /* 0x0000000d06067220 */ /* 0x004fc80000400000 */
[----:B------:R-:W2:Y:S01]  /*0480*/  MUFU.RCP R0, R0 ;  /* 0x0000000000007308 */ /* 0x000ea20000001000 */
[----:B------:R-:W-:Y:S01]  /*0490*/  FSETP.GTU.AND P1, PT, R11, RZ, PT ;  /* 0x000000ff0b00720b */ /* 0x000fe20003f2c000 */
[----:B------:R-:W-:-:S03]  /*04a0*/  FMUL R6, R6, R9 ;  /* 0x0000000906067220 */ /* 0x000fc60000400000 */
[----:B------:R-:W-:Y:S01]  /*04b0*/  FSEL R11, R11, RZ, P1 ;  /* 0x000000ff0b0b7208 */ /* 0x000fe20000800000 */
[----:B-1----:R-:W-:Y:S01]  /*04c0*/  FMUL R7, R7, R4 ;  /* 0x0000000407077220 */ /* 0x002fe20000400000 */
[C---:B------:R-:W-:Y:S02]  /*04d0*/  FSETP.GTU.AND P1, PT, R6.reuse, RZ, PT ;  /* 0x000000ff0600720b */ /* 0x040fe40003f2c000 */
[----:B------:R-:W-:Y:S01]  /*04e0*/  FSETP.GEU.AND P5, PT, R11, 6, PT ;  /* 0x40c000000b00780b */ /* 0x000fe20003fae000 */
[----:B------:R-:W-:Y:S01]  /*04f0*/  FMUL R7, R7, R10 ;  /* 0x0000000a07077220 */ /* 0x000fe20000400000 */
[----:B------:R-:W-:Y:S02]  /*0500*/  FSEL R9, R6, RZ, P1 ;  /* 0x000000ff06097208 */ /* 0x000fe40000800000 */
[----:B------:R-:W-:Y:S01]  /*0510*/  FSETP.NAN.AND P6, PT, R11, R11, PT ;  /* 0x0000000b0b00720b */ /* 0x000fe20003fc8000 */
[----:B--2---:R-:W-:Y:S01]  /*0520*/  FMUL R5, R0, R5 ;  /* 0x0000000500057220 */ /* 0x004fe20000400000 */
[----:B------:R-:W-:-:S03]  /*0530*/  FSETP.GTU.AND P2, PT, R7, RZ, PT ;  /* 0x000000ff0700720b */ /* 0x000fc60003f4c000 */
[----:B------:R-:W-:Y:S01]  /*0540*/  FMUL R5, R5, R8 ;  /* 0x0000000805057220 */ /* 0x000fe20000400000 */
[----:B------:R-:W-:-:S03]  /*0550*/  FSEL R10, R7, RZ, P2 ;  /* 0x000000ff070a7208 */ /* 0x000fc60001000000 */
[----:B------:R-:W-:Y:S02]  /*0560*/  @P5 SEL R11, R11, 0x40c00000, P6 ;  /* 0x40c000000b0b5807 */ /* 0x000fe40003000000 */
[C---:B------:R-:W-:Y:S02]  /*0570*/  FSETP.GTU.AND P3, PT, R5.reuse, RZ, PT ;  /* 0x000000ff0500720b */ /* 0x040fe40003f6c000 */
[----:B------:R-:W-:Y:S02]  /*0580*/  FSETP.GEU.AND P1, PT, R10, 6, PT ;  /* 0x40c000000a00780b */ /* 0x000fe40003f2e000 */
[----:B------:R-:W-:Y:S02]  /*0590*/  FSEL R8, R5, RZ, P3 ;  /* 0x000000ff05087208 */ /* 0x000fe40001800000 */
[----:B------:R-:W-:Y:S02]  /*05a0*/  FSETP.GEU.AND P3, PT, R9, 6, PT ;  /* 0x40c000000900780b */ /* 0x000fe40003f6e000 */
[----:B------:R-:W-:-:S02]  /*05b0*/  FSETP.GEU.AND P2, PT, R8, 6, PT ;  /* 0x40c000000800780b */ /* 0x000fc40003f4e000 */
[----:B------:R-:W-:Y:S02]  /*05c0*/  FSETP.NAN.AND P4, PT, R10, R10, PT ;  /* 0x0000000a0a00720b */ /* 0x000fe40003f88000 */
[----:B------:R-:W-:Y:S02]  /*05d0*/  FSETP.NAN.AND P6, PT, R9, R9, PT ;  /* 0x000000090900720b */ /* 0x000fe40003fc8000 */
[----:B------:R-:W-:Y:S02]  /*05e0*/  FSETP.NAN.AND P5, PT, R8, R8, PT ;  /* 0x000000080800720b */ /* 0x000fe40003fa8000 */
[----:B------:R-:W-:-:S03]  /*05f0*/  @P1 SEL R10, R10, 0x40c00000, P4 ;  /* 0x40c000000a0a1807 */ /* 0x000fc60002000000 */
[----:B------:R-:W-:Y:S02]  /*0600*/  @P3 SEL R9, R9, 0x40c00000, P6 ;  /* 0x40c0000009093807 */ /* 0x000fe40003000000 */
[----:B------:R-:W-:Y:S01]  /*0610*/  @P2 SEL R8, R8, 0x40c00000, P5 ;  /* 0x40c0000008082807 */ /* 0x000fe20002800000 */
[----:B------:R-:W-:Y:S06]  /*0620*/  @P0 EXIT ;  /* 0x000000000000094d */ /* 0x000fec0003800000 */
[----:B------:R-:W-:Y:S01]  /*0630*/  STG.E.128 desc[UR4][R2.64], R8 ;  /* 0x0000000802007986 */ /* 0x000fe2000c101d04 */
[----:B------:R-:W-:Y:S05]  /*0640*/  EXIT ;  /* 0x000000000000794d */ /* 0x000fea0003800000 */
.L_x_0:
[----:B------:R-:W-:-:S00]  /*0650*/  BRA `(.L_x_0) ;  /* 0xfffffffc00fc7947 */ /* 0x000fc0000383ffff */
[----:B------:R-:W-:-:S00]  /*0660*/  NOP ;  /* 0x0000000000007918 */ /* 0x000fc00000000000 */
        /* <DEDUP_REMOVED lines=9> */
.L_x_1:


//--------------------- .nv.constant0.triton_poi_fused_hardtanh_mul_sigmoid_17 --------------------------
	.section	.nv.constant0.triton_poi_fused_hardtanh_mul_sigmoid_17,"a",@progbits
	.sectionflags	@""
	.align	4
.nv.constant0.triton_poi_fused_hardtanh_mul_sigmoid_17:
	.zero		548
